	.headerflags	@"EF_CUDA_TEXMODE_UNIFIED EF_CUDA_64BIT_ADDRESS EF_CUDA_ACCELERATORS EF_CUDA_SM90 EF_CUDA_VIRTUAL_SM(EF_CUDA_SM90)"
	.elftype	@"ET_EXEC"


//--------------------- .nv.info                  --------------------------
	.section	.nv.info,"",@"SHT_CUDA_INFO"
	.align	4


	//----- nvinfo : EIATTR_REGCOUNT
	.align		4
        /*0000*/ 	.byte	0x04, 0x2f
        /*0002*/ 	.short	(.L_1 - .L_0)
	.align		4
.L_0:
        /*0004*/ 	.word	index@(triton_poi_fused__adaptive_avg_pool2d_0)
        /*0008*/ 	.word	0x0000000c


	//----- nvinfo : EIATTR_MIN_STACK_SIZE
	.align		4
.L_1:
        /*000c*/ 	.byte	0x04, 0x12
        /*000e*/ 	.short	(.L_3 - .L_2)
	.align		4
.L_2:
        /*0010*/ 	.word	index@(triton_poi_fused__adaptive_avg_pool2d_0)
        /*0014*/ 	.word	0x00000000


	//----- nvinfo : EIATTR_FRAME_SIZE
	.align		4
.L_3:
        /*0018*/ 	.byte	0x04, 0x11
        /*001a*/ 	.short	(.L_5 - .L_4)
	.align		4
.L_4:
        /*001c*/ 	.word	index@(triton_poi_fused__adaptive_avg_pool2d_0)
        /*0020*/ 	.word	0x00000000


	//----- nvinfo : EIATTR_MIN_STACK_SIZE
	.align		4
.L_5:
        /*0024*/ 	.byte	0x04, 0x12
        /*0026*/ 	.short	(.L_7 - .L_6)
	.align		4
.L_6:
        /*0028*/ 	.word	index@(triton_poi_fused__adaptive_avg_pool2d_0)
        /*002c*/ 	.word	0x00000000
.L_7:


//--------------------- .nv.info.triton_poi_fused__adaptive_avg_pool2d_0 --------------------------
	.section	.nv.info.triton_poi_fused__adaptive_avg_pool2d_0,"",@"SHT_CUDA_INFO"
	.sectionflags	@""
	.align	4


	//----- nvinfo : EIATTR_CUDA_API_VERSION
	.align		4
        /*0000*/ 	.byte	0x04, 0x37
        /*0002*/ 	.short	(.L_9 - .L_8)
.L_8:
        /*0004*/ 	.word	0x0000007c


	//----- nvinfo : EIATTR_KPARAM_INFO
	.align		4
.L_9:
        /*0008*/ 	.byte	0x04, 0x17
        /*000a*/ 	.short	(.L_11 - .L_10)
.L_10:
        /*000c*/ 	.word	0x00000000
        /*0010*/ 	.short	0x0002
        /*0012*/ 	.short	0x0010
        /*0014*/ 	.byte	0x00, 0xf0, 0x11, 0x00


	//----- nvinfo : EIATTR_KPARAM_INFO
	.align		4
.L_11:
        /*0018*/ 	.byte	0x04, 0x17
        /*001a*/ 	.short	(.L_13 - .L_12)
.L_12:
        /*001c*/ 	.word	0x00000000
        /*0020*/ 	.short	0x0001
        /*0022*/ 	.short	0x0008
        /*0024*/ 	.byte	0x00, 0xf4, 0x21, 0x00


	//----- nvinfo : EIATTR_KPARAM_INFO
	.align		4
.L_13:
        /*0028*/ 	.byte	0x04, 0x17
        /*002a*/ 	.short	(.L_15 - .L_14)
.L_14:
        /*002c*/ 	.word	0x00000000
        /*0030*/ 	.short	0x0000
        /*0032*/ 	.short	0x0000
        /*0034*/ 	.byte	0x00, 0xf4, 0x21, 0x00


	//----- nvinfo : EIATTR_SPARSE_MMA_MASK
	.align		4
.L_15:
        /*0038*/ 	.byte	0x03, 0x50
        /*003a*/ 	.short	0x0000


	//----- nvinfo : EIATTR_MAXREG_COUNT
	.align		4
        /*003c*/ 	.byte	0x03, 0x1b
        /*003e*/ 	.short	0x00ff


	//----- nvinfo : EIATTR_EXIT_INSTR_OFFSETS
	.align		4
        /*0040*/ 	.byte	0x04, 0x1c
        /*0042*/ 	.short	(.L_17 - .L_16)


	//   ....[0]....
.L_16:
        /*0044*/ 	.word	0x000000f0


	//   ....[1]....
        /*0048*/ 	.word	0x00000110


	//----- nvinfo : EIATTR_REQNTID
	.align		4
.L_17:
        /*004c*/ 	.byte	0x04, 0x10
        /*004e*/ 	.short	(.L_19 - .L_18)
.L_18:
        /*0050*/ 	.word	0x00000020
        /*0054*/ 	.word	0x00000001
        /*0058*/ 	.word	0x00000001


	//----- nvinfo : EIATTR_CBANK_PARAM_SIZE
	.align		4
.L_19:
        /*005c*/ 	.byte	0x03, 0x19
        /*005e*/ 	.short	0x0014


	//----- nvinfo : EIATTR_PARAM_CBANK
	.align		4
        /*0060*/ 	.byte	0x04, 0x0a
        /*0062*/ 	.short	(.L_21 - .L_20)
	.align		4
.L_20:
        /*0064*/ 	.word	index@(.nv.constant0.triton_poi_fused__adaptive_avg_pool2d_0)
        /*0068*/ 	.short	0x0210
        /*006a*/ 	.short	0x0014


	//----- nvinfo : EIATTR_SW_WAR
	.align		4
.L_21:
        /*006c*/ 	.byte	0x04, 0x36
        /*006e*/ 	.short	(.L_23 - .L_22)
.L_22:
        /*0070*/ 	.word	0x00000008
.L_23:


//--------------------- .nv.callgraph             --------------------------
	.section	.nv.callgraph,"",@"SHT_CUDA_CALLGRAPH"
	.align	4
	.sectionentsize	8
	.align		4
        /*0000*/ 	.word	0x00000000
	.align		4
        /*0004*/ 	.word	0xffffffff
	.align		4
        /*0008*/ 	.word	0x00000000
	.align		4
        /*000c*/ 	.word	0xfffffffe
	.align		4
        /*0010*/ 	.word	0x00000000
	.align		4
        /*0014*/ 	.word	0xfffffffd
	.align		4
        /*0018*/ 	.word	0x00000000
	.align		4
        /*001c*/ 	.word	0xfffffffc


//--------------------- .text.triton_poi_fused__adaptive_avg_pool2d_0 --------------------------
	.section	.text.triton_poi_fused__adaptive_avg_pool2d_0,"ax",@progbits
	.align	128
        .global         triton_poi_fused__adaptive_avg_pool2d_0
        .type           triton_poi_fused__adaptive_avg_pool2d_0,@function
        .size           triton_poi_fused__adaptive_avg_pool2d_0,(.L_x_1 - triton_poi_fused__adaptive_avg_pool2d_0)
        .other          triton_poi_fused__adaptive_avg_pool2d_0,@"STO_CUDA_ENTRY STV_DEFAULT"
triton_poi_fused__adaptive_avg_pool2d_0:
.text.triton_poi_fused__adaptive_avg_pool2d_0:
[----:B------:R-:W0:Y:S02]  /*0000*/  LDC R1, c[0x0][0x28] ;  /* 0x00000a00ff017b82 */ /* 0x000e240000000800 */
[----:B------:R-:W1:Y:S01]  /*0010*/  S2R R6, SR_TID.X ;  /* 0x0000000000067919 */ /* 0x000e620000002100 */
[----:B------:R-:W2:Y:S01]  /*0020*/  LDC.64 R2, c[0x0][0x210] ;  /* 0x00008400ff027b82 */ /* 0x000ea20000000a00 */
[----:B------:R-:W-:Y:S01]  /*0030*/  IMAD.MOV.U32 R9, RZ, RZ, RZ ;  /* 0x000000ffff097224 */ /* 0x000fe200078e00ff */
[----:B------:R-:W-:Y:S01]  /*0040*/  ULDC.64 UR4, c[0x0][0x208] ;  /* 0x0000820000047ab9 */ /* 0x000fe20000000a00 */
[----:B------:R-:W3:Y:S05]  /*0050*/  S2R R7, SR_CTAID.X ;  /* 0x0000000000077919 */ /* 0x000eea0000002500 */
[----:B------:R-:W4:Y:S01]  /*0060*/  LDC.64 R4, c[0x0][0x218] ;  /* 0x00008600ff047b82 */ /* 0x000f220000000a00 */
[----:B-1----:R-:W-:-:S05]  /*0070*/  LOP3.LUT R0, R6, 0xf, RZ, 0xc0, !PT ;  /* 0x0000000f06007812 */ /* 0x002fca00078ec0ff */
[----:B---3--:R-:W-:-:S04]  /*0080*/  IMAD R7, R7, 0x10, R0 ;  /* 0x0000001007077824 */ /* 0x008fc800078e0200 */
[C---:B--2---:R-:W-:Y:S01]  /*0090*/  IMAD.WIDE R2, R7.reuse, 0x4, R2 ;  /* 0x0000000407027825 */ /* 0x044fe200078e0202 */
[----:B------:R-:W-:-:S13]  /*00a0*/  ISETP.GE.AND P0, PT, R7, 0x10, PT ;  /* 0x000000100700780c */ /* 0x000fda0003f06270 */
[----:B------:R1:W5:Y:S01]  /*00b0*/  @!P0 LDG.E R9, desc[UR4][R2.64] ;  /* 0x0000000402098981 */ /* 0x000362000c1e1900 */
[----:B------:R-:W-:Y:S01]  /*00c0*/  LOP3.LUT P0, RZ, R6, 0x10, RZ, 0xc0, !PT ;  /* 0x0000001006ff7812 */ /* 0x000fe2000780c0ff */
[----:B----4-:R-:W-:-:S03]  /*00d0*/  IMAD.WIDE R4, R7, 0x4, R4 ;  /* 0x0000000407047825 */ /* 0x010fc600078e0204 */
[----:B------:R-:W-:-:S13]  /*00e0*/  ISETP.LT.AND P0, PT, R7, 0x10, !P0 ;  /* 0x000000100700780c */ /* 0x000fda0004701270 */
[----:B-1----:R-:W-:Y:S05]  /*00f0*/  @!P0 EXIT ;  /* 0x000000000000894d */ /* 0x002fea0003800000 */
[----:B-----5:R-:W-:Y:S01]  /*0100*/  STG.E desc[UR4][R4.64], R9 ;  /* 0x0000000904007986 */ /* 0x020fe2000c101904 */
[----:B------:R-:W-:Y:S05]  /*0110*/  EXIT ;  /* 0x000000000000794d */ /* 0x000fea0003800000 */
.L_x_0:
[----:B------:R-:W-:-:S00]  /*0120*/  BRA `(.L_x_0) ;  /* 0xfffffffc00fc7947 */ /* 0x000fc0000383ffff */
[----:B------:R-:W-:-:S00]  /*0130*/  NOP ;  /* 0x0000000000007918 */ /* 0x000fc00000000000 */
        /* <DEDUP_REMOVED lines=12> */
.L_x_1:


//--------------------- .nv.constant0.triton_poi_fused__adaptive_avg_pool2d_0 --------------------------
	.section	.nv.constant0.triton_poi_fused__adaptive_avg_pool2d_0,"a",@progbits
	.sectionflags	@""
	.align	4
.nv.constant0.triton_poi_fused__adaptive_avg_pool2d_0:
	.zero		548
